//
// Generated by NVIDIA NVVM Compiler
//
// Compiler Build ID: CL-36424714
// Cuda compilation tools, release 13.0, V13.0.88
// Based on NVVM 20.0.0
//

.version 9.0
.target sm_100
.address_size 64

	// .globl	_Z21histogramKernelSinglePyPii

.visible .entry _Z21histogramKernelSinglePyPii(
	.param .u64 .ptr .align 1 _Z21histogramKernelSinglePyPii_param_0,
	.param .u64 .ptr .align 1 _Z21histogramKernelSinglePyPii_param_1,
	.param .u32 _Z21histogramKernelSinglePyPii_param_2
)
{
	.reg .pred 	%p<13>;
	.reg .b32 	%r<16>;
	.reg .b64 	%rd<46>;

	ld.param.u64 	%rd14, [_Z21histogramKernelSinglePyPii_param_0];
	ld.param.u64 	%rd15, [_Z21histogramKernelSinglePyPii_param_1];
	ld.param.s32 	%rd16, [_Z21histogramKernelSinglePyPii_param_2];
	cvta.to.global.u64 	%rd1, %rd14;
	cvta.to.global.u64 	%rd2, %rd15;
	mov.u32 	%r4, %ctaid.x;
	mov.u32 	%r5, %ntid.x;
	mov.u32 	%r6, %tid.x;
	mad.lo.s32 	%r7, %r4, %r5, %r6;
	cvt.u64.u32 	%rd17, %r7;
	mul.lo.s64 	%rd3, %rd16, %rd17;
	add.s64 	%rd4, %rd3, %rd16;
	setp.lt.u64 	%p2, %rd3, %rd4;
	setp.lt.s64 	%p3, %rd3, 102400000;
	and.pred  	%p1, %p2, %p3;
	add.s64 	%rd18, %rd16, -1;
	sub.s64 	%rd19, 102399999, %rd3;
	min.u64 	%rd5, %rd18, %rd19;
	and.b64  	%rd6, %rd5, 3;
	shl.b64 	%rd20, %rd3, 2;
	add.s64 	%rd7, %rd2, %rd20;
	add.s64 	%rd8, %rd3, 2;
	add.s64 	%rd9, %rd3, 3;
	mov.b32 	%r15, 0;
	not.pred 	%p4, %p1;
$L__BB0_1:
	@%p4 bra 	$L__BB0_8;
	setp.eq.s64 	%p5, %rd6, 3;
	mov.u64 	%rd44, %rd3;
	@%p5 bra 	$L__BB0_6;
	add.s64 	%rd44, %rd3, 1;
	setp.eq.s64 	%p6, %rd6, 0;
	ld.global.u32 	%r8, [%rd7];
	mul.wide.s32 	%rd21, %r8, 8;
	add.s64 	%rd22, %rd1, %rd21;
	atom.global.add.u64 	%rd23, [%rd22], 1;
	@%p6 bra 	$L__BB0_6;
	setp.eq.s64 	%p7, %rd6, 1;
	ld.global.u32 	%r9, [%rd7+4];
	mul.wide.s32 	%rd24, %r9, 8;
	add.s64 	%rd25, %rd1, %rd24;
	atom.global.add.u64 	%rd26, [%rd25], 1;
	mov.u64 	%rd44, %rd8;
	@%p7 bra 	$L__BB0_6;
	ld.global.u32 	%r10, [%rd7+8];
	mul.wide.s32 	%rd27, %r10, 8;
	add.s64 	%rd28, %rd1, %rd27;
	atom.global.add.u64 	%rd29, [%rd28], 1;
	mov.u64 	%rd44, %rd9;
$L__BB0_6:
	setp.lt.u64 	%p8, %rd5, 3;
	@%p8 bra 	$L__BB0_8;
$L__BB0_7:
	shl.b64 	%rd30, %rd44, 2;
	add.s64 	%rd31, %rd2, %rd30;
	ld.global.u32 	%r11, [%rd31];
	mul.wide.s32 	%rd32, %r11, 8;
	add.s64 	%rd33, %rd1, %rd32;
	atom.global.add.u64 	%rd34, [%rd33], 1;
	ld.global.u32 	%r12, [%rd31+4];
	mul.wide.s32 	%rd35, %r12, 8;
	add.s64 	%rd36, %rd1, %rd35;
	atom.global.add.u64 	%rd37, [%rd36], 1;
	ld.global.u32 	%r13, [%rd31+8];
	mul.wide.s32 	%rd38, %r13, 8;
	add.s64 	%rd39, %rd1, %rd38;
	atom.global.add.u64 	%rd40, [%rd39], 1;
	ld.global.u32 	%r14, [%rd31+12];
	mul.wide.s32 	%rd41, %r14, 8;
	add.s64 	%rd42, %rd1, %rd41;
	atom.global.add.u64 	%rd43, [%rd42], 1;
	add.s64 	%rd13, %rd44, 4;
	setp.lt.u64 	%p9, %rd13, %rd4;
	setp.lt.s64 	%p10, %rd44, 102399996;
	and.pred  	%p11, %p9, %p10;
	mov.u64 	%rd44, %rd13;
	@%p11 bra 	$L__BB0_7;
$L__BB0_8:
	add.s32 	%r15, %r15, 1;
	setp.ne.s32 	%p12, %r15, 80;
	@%p12 bra 	$L__BB0_1;
	ret;

}


// ===== COMPILED SASS (sm_100) =====

	.target	sm_100

	.elftype	@"ET_EXEC"


//--------------------- .note.nv.tkinfo           --------------------------
	.section	.note.nv.tkinfo,"",@"SHT_NOTE"
	.sectionflags	@"SHF_NOTE_NV_TKINFO"
	.tkinfo
        /*0018*/ 	.word	0x00000002
        /*0030*/ 	.string	""
        /*0030*/ 	.string	"ptxas"
        /*0030*/ 	.string	"Cuda compilation tools, release 13.0, V13.0.88"
        /*0030*/ 	.string	"Build cuda_13.0.r13.0/compiler.36424714_0"
        /*0030*/ 	.string	"-arch sm_100 -m 64 "



//--------------------- .note.nv.cuinfo           --------------------------
	.section	.note.nv.cuinfo,"",@"SHT_NOTE"
	.sectionflags	@"SHF_NOTE_NV_CUINFO"
        /*0018*/ 	.short	0x0002
        /*001a*/ 	.short	0x0064
        /*001c*/ 	.short	0x0082
	.zero		2


//--------------------- .nv.info                  --------------------------
	.section	.nv.info,"",@"SHT_CUDA_INFO"
	.align	4


	//----- nvinfo : EIATTR_REGCOUNT
	.align		4
        /*0000*/ 	.byte	0x04, 0x2f
        /*0002*/ 	.short	(.L_1 - .L_0)
	.align		4
.L_0:
        /*0004*/ 	.word	index@(_Z21histogramKernelSinglePyPii)
        /*0008*/ 	.word	0x00000020


	//----- nvinfo : EIATTR_FRAME_SIZE
	.align		4
.L_1:
        /*000c*/ 	.byte	0x04, 0x11
        /*000e*/ 	.short	(.L_3 - .L_2)
	.align		4
.L_2:
        /*0010*/ 	.word	index@(_Z21histogramKernelSinglePyPii)
        /*0014*/ 	.word	0x00000000


	//----- nvinfo : EIATTR_MIN_STACK_SIZE
	.align		4
.L_3:
        /*0018*/ 	.byte	0x04, 0x12
        /*001a*/ 	.short	(.L_5 - .L_4)
	.align		4
.L_4:
        /*001c*/ 	.word	index@(_Z21histogramKernelSinglePyPii)
        /*0020*/ 	.word	0x00000000
.L_5:


//--------------------- .nv.compat                --------------------------
	.section	.nv.compat,"",@"SHT_CUDA_COMPAT_INFO"
	.align	4
        /*0000*/ 	.byte	0x02, 0x09, 0x00, 0x00, 0x02, 0x02, 0x01, 0x00, 0x02, 0x05, 0x05, 0x00, 0x03, 0x07, 0x01, 0x01
        /*0010*/ 	.byte	0x02, 0x03, 0x00, 0x00, 0x02, 0x06, 0x01, 0x00, 0x04, 0x0b, 0x08, 0x00, 0x09, 0x00, 0x00, 0x00
        /*0020*/ 	.byte	0x00, 0x00, 0x00, 0x00


//--------------------- .nv.info._Z21histogramKernelSinglePyPii --------------------------
	.section	.nv.info._Z21histogramKernelSinglePyPii,"",@"SHT_CUDA_INFO"
	.sectionflags	@""
	.align	4


	//----- nvinfo : EIATTR_CUDA_API_VERSION
	.align		4
        /*0000*/ 	.byte	0x04, 0x37
        /*0002*/ 	.short	(.L_7 - .L_6)
.L_6:
        /*0004*/ 	.word	0x00000082


	//----- nvinfo : EIATTR_KPARAM_INFO
	.align		4
.L_7:
        /*0008*/ 	.byte	0x04, 0x17
        /*000a*/ 	.short	(.L_9 - .L_8)
.L_8:
        /*000c*/ 	.word	0x00000000
        /*0010*/ 	.short	0x0002
        /*0012*/ 	.short	0x0010
        /*0014*/ 	.byte	0x00, 0xf0, 0x11, 0x00


	//----- nvinfo : EIATTR_KPARAM_INFO
	.align		4
.L_9:
        /*0018*/ 	.byte	0x04, 0x17
        /*001a*/ 	.short	(.L_11 - .L_10)
.L_10:
        /*001c*/ 	.word	0x00000000
        /*0020*/ 	.short	0x0001
        /*0022*/ 	.short	0x0008
        /*0024*/ 	.byte	0x00, 0xf5, 0x21, 0x00


	//----- nvinfo : EIATTR_KPARAM_INFO
	.align		4
.L_11:
        /*0028*/ 	.byte	0x04, 0x17
        /*002a*/ 	.short	(.L_13 - .L_12)
.L_12:
        /*002c*/ 	.word	0x00000000
        /*0030*/ 	.short	0x0000
        /*0032*/ 	.short	0x0000
        /*0034*/ 	.byte	0x00, 0xf5, 0x21, 0x00


	//----- nvinfo : EIATTR_SPARSE_MMA_MASK
	.align		4
.L_13:
        /*0038*/ 	.byte	0x03, 0x50
        /*003a*/ 	.short	0x0000


	//----- nvinfo : EIATTR_MAXREG_COUNT
	.align		4
        /*003c*/ 	.byte	0x03, 0x1b
        /*003e*/ 	.short	0x00ff


	//----- nvinfo : EIATTR_MERCURY_ISA_VERSION
	.align		4
        /*0040*/ 	.byte	0x03, 0x5f
        /*0042*/ 	.short	0x0101


	//----- nvinfo : EIATTR_VRC_CTA_INIT_COUNT
	.align		4
        /*0044*/ 	.byte	0x02, 0x4a
	.zero		1
	.zero		1


	//----- nvinfo : EIATTR_EXIT_INSTR_OFFSETS
	.align		4
        /*0048*/ 	.byte	0x04, 0x1c
        /*004a*/ 	.short	(.L_15 - .L_14)


	//   ....[0]....
.L_14:
        /*004c*/ 	.word	0x00000650


	//----- nvinfo : EIATTR_CRS_STACK_SIZE
	.align		4
.L_15:
        /*0050*/ 	.byte	0x04, 0x1e
        /*0052*/ 	.short	(.L_17 - .L_16)
.L_16:
        /*0054*/ 	.word	0x00000000


	//----- nvinfo : EIATTR_CBANK_PARAM_SIZE
	.align		4
.L_17:
        /*0058*/ 	.byte	0x03, 0x19
        /*005a*/ 	.short	0x0014


	//----- nvinfo : EIATTR_PARAM_CBANK
	.align		4
        /*005c*/ 	.byte	0x04, 0x0a
        /*005e*/ 	.short	(.L_19 - .L_18)
	.align		4
.L_18:
        /*0060*/ 	.word	index@(.nv.constant0._Z21histogramKernelSinglePyPii)
        /*0064*/ 	.short	0x0380
        /*0066*/ 	.short	0x0014


	//----- nvinfo : EIATTR_SW_WAR
	.align		4
.L_19:
        /*0068*/ 	.byte	0x04, 0x36
        /*006a*/ 	.short	(.L_21 - .L_20)
.L_20:
        /*006c*/ 	.word	0x00000008
.L_21:


//--------------------- .nv.callgraph             --------------------------
	.section	.nv.callgraph,"",@"SHT_CUDA_CALLGRAPH"
	.align	4
	.sectionentsize	8
	.align		4
        /*0000*/ 	.word	0x00000000
	.align		4
        /*0004*/ 	.word	0xffffffff
	.align		4
        /*0008*/ 	.word	0x00000000
	.align		4
        /*000c*/ 	.word	0xfffffffe
	.align		4
        /*0010*/ 	.word	0x00000000
	.align		4
        /*0014*/ 	.word	0xfffffffd
	.align		4
        /*0018*/ 	.word	0x00000000
	.align		4
        /*001c*/ 	.word	0xfffffffc


//--------------------- .text._Z21histogramKernelSinglePyPii --------------------------
	.section	.text._Z21histogramKernelSinglePyPii,"ax",@progbits
	.align	128
        .global         _Z21histogramKernelSinglePyPii
        .type           _Z21histogramKernelSinglePyPii,@function
        .size           _Z21histogramKernelSinglePyPii,(.L_x_7 - _Z21histogramKernelSinglePyPii)
        .other          _Z21histogramKernelSinglePyPii,@"STO_CUDA_ENTRY STV_DEFAULT"
_Z21histogramKernelSinglePyPii:
.text._Z21histogramKernelSinglePyPii:
[----:B------:R-:W-:Y:S01]  /*0000*/  LDC R1, c[0x0][0x37c] ;  /* 0x0000df00ff017b82 */ /* 0x000fe20000000800 */
[----:B------:R-:W0:Y:S07]  /*0010*/  S2R R3, SR_TID.X ;  /* 0x0000000000037919 */ /* 0x000e2e0000002100 */
[----:B------:R-:W1:Y:S01]  /*0020*/  LDC R7, c[0x0][0x390] ;  /* 0x0000e400ff077b82 */ /* 0x000e620000000800 */
[----:B------:R-:W2:Y:S01]  /*0030*/  LDCU.64 UR8, c[0x0][0x388] ;  /* 0x00007100ff0877ac */ /* 0x000ea20008000a00 */
[----:B------:R-:W3:Y:S06]  /*0040*/  LDCU.64 UR6, c[0x0][0x358] ;  /* 0x00006b00ff0677ac */ /* 0x000eec0008000a00 */
[----:B------:R-:W0:Y:S08]  /*0050*/  S2UR UR4, SR_CTAID.X ;  /* 0x00000000000479c3 */ /* 0x000e300000002500 */
[----:B------:R-:W0:Y:S01]  /*0060*/  LDC R10, c[0x0][0x360] ;  /* 0x0000d800ff0a7b82 */ /* 0x000e220000000800 */
[----:B-1----:R-:W-:-:S02]  /*0070*/  SHF.R.S32.HI R5, RZ, 0x1f, R7 ;  /* 0x0000001fff057819 */ /* 0x002fc40000011407 */
[----:B------:R-:W-:-:S04]  /*0080*/  IADD3 R9, P0, PT, R7, -0x1, RZ ;  /* 0xffffffff07097810 */ /* 0x000fc80007f1e0ff */
[----:B------:R-:W-:Y:S01]  /*0090*/  IADD3.X R8, PT, PT, R5, -0x1, RZ, P0, !PT ;  /* 0xffffffff05087810 */ /* 0x000fe200007fe4ff */
[----:B0-----:R-:W-:Y:S01]  /*00a0*/  IMAD R10, R10, UR4, R3 ;  /* 0x000000040a0a7c24 */ /* 0x001fe2000f8e0203 */
[----:B------:R-:W-:-:S03]  /*00b0*/  UMOV UR4, URZ ;  /* 0x000000ff00047c82 */ /* 0x000fc60008000000 */
[----:B------:R-:W-:Y:S02]  /*00c0*/  IMAD R3, R5, R10, RZ ;  /* 0x0000000a05037224 */ /* 0x000fe400078e02ff */
[----:B------:R-:W-:-:S04]  /*00d0*/  IMAD.WIDE.U32 R10, R10, R7, RZ ;  /* 0x000000070a0a7225 */ /* 0x000fc800078e00ff */
[----:B------:R-:W-:Y:S01]  /*00e0*/  IMAD.IADD R0, R11, 0x1, R3 ;  /* 0x000000010b007824 */ /* 0x000fe200078e0203 */
[C---:B------:R-:W-:Y:S02]  /*00f0*/  IADD3 R6, P4, PT, -R10.reuse, 0x61a7fff, RZ ;  /* 0x061a7fff0a067810 */ /* 0x040fe40007f9e1ff */
[C---:B------:R-:W-:Y:S02]  /*0100*/  IADD3 R2, P2, PT, R10.reuse, R7, RZ ;  /* 0x000000070a027210 */ /* 0x040fe40007f5e0ff */
[----:B------:R-:W-:Y:S01]  /*0110*/  ISETP.LT.U32.AND P0, PT, R9, R6, PT ;  /* 0x000000060900720c */ /* 0x000fe20003f01070 */
[--C-:B------:R-:W-:Y:S01]  /*0120*/  IMAD.X R7, RZ, RZ, ~R0.reuse, P4 ;  /* 0x000000ffff077224 */ /* 0x100fe200020e0e00 */
[C---:B------:R-:W-:Y:S01]  /*0130*/  ISETP.GE.U32.AND P1, PT, R10.reuse, 0x61a8000, PT ;  /* 0x061a80000a00780c */ /* 0x040fe20003f26070 */
[----:B------:R-:W-:Y:S01]  /*0140*/  IMAD.X R3, R5, 0x1, R0, P2 ;  /* 0x0000000105037824 */ /* 0x000fe200010e0600 */
[----:B------:R-:W-:Y:S02]  /*0150*/  IADD3 R4, P4, PT, R10, 0x2, RZ ;  /* 0x000000020a047810 */ /* 0x000fe40007f9e0ff */
[----:B------:R-:W-:-:S02]  /*0160*/  ISETP.LT.U32.AND.EX P0, PT, R8, R7, PT, P0 ;  /* 0x000000070800720c */ /* 0x000fc40003f01100 */
[C---:B------:R-:W-:Y:S02]  /*0170*/  IADD3 R5, P5, PT, R10.reuse, 0x3, RZ ;  /* 0x000000030a057810 */ /* 0x040fe40007fbe0ff */
[----:B--2---:R-:W-:Y:S02]  /*0180*/  LEA R12, P3, R10, UR8, 0x2 ;  /* 0x000000080a0c7c11 */ /* 0x004fe4000f8610ff */
[----:B------:R-:W-:Y:S02]  /*0190*/  ISETP.GE.AND.EX P1, PT, R0, RZ, PT, P1 ;  /* 0x000000ff0000720c */ /* 0x000fe40003f26310 */
[----:B------:R-:W-:Y:S02]  /*01a0*/  ISETP.LT.U32.AND P2, PT, R10, R2, PT ;  /* 0x000000020a00720c */ /* 0x000fe40003f41070 */
[----:B------:R-:W-:Y:S01]  /*01b0*/  SEL R6, R9, R6, P0 ;  /* 0x0000000609067207 */ /* 0x000fe20000000000 */
[--C-:B------:R-:W-:Y:S01]  /*01c0*/  IMAD.X R9, RZ, RZ, R0.reuse, P5 ;  /* 0x000000ffff097224 */ /* 0x100fe200028e0600 */
[----:B------:R-:W-:Y:S01]  /*01d0*/  SEL R7, R8, R7, P0 ;  /* 0x0000000708077207 */ /* 0x000fe20000000000 */
[----:B------:R-:W-:Y:S01]  /*01e0*/  IMAD.X R8, RZ, RZ, R0, P4 ;  /* 0x000000ffff087224 */ /* 0x000fe200020e0600 */
[----:B------:R-:W-:-:S02]  /*01f0*/  ISETP.LT.U32.AND.EX P1, PT, R0, R3, !P1, P2 ;  /* 0x000000030000720c */ /* 0x000fc40004f21120 */
[----:B------:R-:W-:Y:S02]  /*0200*/  LEA.HI.X R13, R10, UR9, R0, 0x2, P3 ;  /* 0x000000090a0d7c11 */ /* 0x000fe400098f1400 */
[----:B---3--:R-:W-:-:S09]  /*0210*/  LOP3.LUT R26, R6, 0x3, RZ, 0xc0, !PT ;  /* 0x00000003061a7812 */ /* 0x008fd200078ec0ff */
.L_x_5:
[----:B------:R-:W-:Y:S01]  /*0220*/  UIADD3 UR4, UPT, UPT, UR4, 0x1, URZ ;  /* 0x0000000104047890 */ /* 0x000fe2000fffe0ff */
[----:B------:R-:W-:Y:S01]  /*0230*/  BSSY.RECONVERGENT B0, `(.L_x_0) ;  /* 0x0000040000007945 */ /* 0x000fe20003800200 */
[----:B------:R-:W0:Y:S02]  /*0240*/  LDCU.64 UR8, c[0x0][0x388] ;  /* 0x00007100ff0877ac */ /* 0x000e240008000a00 */
[----:B------:R-:W-:Y:S01]  /*0250*/  UISETP.NE.AND UP0, UPT, UR4, 0x50, UPT ;  /* 0x000000500400788c */ /* 0x000fe2000bf05270 */
[----:B-1----:R-:W-:Y:S10]  /*0260*/  @!P1 BRA `(.L_x_1) ;  /* 0x0000000000f09947 */ /* 0x002ff40003800000 */
[----:B------:R-:W-:Y:S01]  /*0270*/  ISETP.NE.U32.AND P0, PT, R26, 0x3, PT ;  /* 0x000000031a00780c */ /* 0x000fe20003f05070 */
[----:B------:R-:W-:Y:S01]  /*0280*/  BSSY.RECONVERGENT B1, `(.L_x_2) ;  /* 0x000001d000017945 */ /* 0x000fe20003800200 */
[----:B------:R-:W-:Y:S02]  /*0290*/  IMAD.MOV.U32 R28, RZ, RZ, R10 ;  /* 0x000000ffff1c7224 */ /* 0x000fe400078e000a */
[----:B------:R-:W-:Y:S01]  /*02a0*/  ISETP.NE.AND.EX P0, PT, RZ, RZ, PT, P0 ;  /* 0x000000ffff00720c */ /* 0x000fe20003f05300 */
[----:B------:R-:W-:-:S12]  /*02b0*/  IMAD.MOV.U32 R27, RZ, RZ, R0 ;  /* 0x000000ffff1b7224 */ /* 0x000fd800078e0000 */
[----:B------:R-:W-:Y:S05]  /*02c0*/  @!P0 BRA `(.L_x_3) ;  /* 0x0000000000608947 */ /* 0x000fea0003800000 */
[----:B------:R-:W2:Y:S01]  /*02d0*/  LDG.E R19, desc[UR6][R12.64] ;  /* 0x000000060c137981 */ /* 0x000ea2000c1e1900 */
[----:B------:R-:W2:Y:S01]  /*02e0*/  LDC.64 R16, c[0x0][0x380] ;  /* 0x0000e000ff107b82 */ /* 0x000ea20000000a00 */
[----:B------:R-:W-:Y:S01]  /*02f0*/  ISETP.NE.U32.AND P0, PT, R26, RZ, PT ;  /* 0x000000ff1a00720c */ /* 0x000fe20003f05070 */
[----:B------:R-:W-:Y:S02]  /*0300*/  IMAD.MOV.U32 R14, RZ, RZ, 0x1 ;  /* 0x00000001ff0e7424 */ /* 0x000fe400078e00ff */
[----:B------:R-:W-:Y:S01]  /*0310*/  IMAD.MOV.U32 R15, RZ, RZ, 0x0 ;  /* 0x00000000ff0f7424 */ /* 0x000fe200078e00ff */
[----:B------:R-:W-:Y:S02]  /*0320*/  ISETP.NE.AND.EX P0, PT, RZ, RZ, PT, P0 ;  /* 0x000000ffff00720c */ /* 0x000fe40003f05300 */
[----:B------:R-:W-:-:S05]  /*0330*/  IADD3 R28, P2, PT, R10, 0x1, RZ ;  /* 0x000000010a1c7810 */ /* 0x000fca0007f5e0ff */
[----:B------:R-:W-:Y:S02]  /*0340*/  IMAD.X R27, RZ, RZ, R0, P2 ;  /* 0x000000ffff1b7224 */ /* 0x000fe400010e0600 */
[----:B--2---:R-:W-:-:S05]  /*0350*/  IMAD.WIDE R18, R19, 0x8, R16 ;  /* 0x0000000813127825 */ /* 0x004fca00078e0210 */
[----:B------:R1:W-:Y:S01]  /*0360*/  REDG.E.ADD.64.STRONG.GPU desc[UR6][R18.64], R14 ;  /* 0x0000000e1200798e */ /* 0x0003e2000c12e506 */
[----:B------:R-:W-:Y:S05]  /*0370*/  @!P0 BRA `(.L_x_3) ;  /* 0x0000000000348947 */ /* 0x000fea0003800000 */
[----:B-1----:R-:W2:Y:S01]  /*0380*/  LDG.E R19, desc[UR6][R12.64+0x4] ;  /* 0x000004060c137981 */ /* 0x002ea2000c1e1900 */
[----:B------:R-:W-:-:S04]  /*0390*/  ISETP.NE.U32.AND P0, PT, R26, 0x1, PT ;  /* 0x000000011a00780c */ /* 0x000fc80003f05070 */
[----:B------:R-:W-:Y:S01]  /*03a0*/  ISETP.NE.AND.EX P0, PT, RZ, RZ, PT, P0 ;  /* 0x000000ffff00720c */ /* 0x000fe20003f05300 */
[----:B------:R-:W-:Y:S02]  /*03b0*/  IMAD.MOV.U32 R28, RZ, RZ, R4 ;  /* 0x000000ffff1c7224 */ /* 0x000fe400078e0004 */
[----:B------:R-:W-:Y:S02]  /*03c0*/  IMAD.MOV.U32 R27, RZ, RZ, R8 ;  /* 0x000000ffff1b7224 */ /* 0x000fe400078e0008 */
[----:B--2---:R-:W-:-:S05]  /*03d0*/  IMAD.WIDE R18, R19, 0x8, R16 ;  /* 0x0000000813127825 */ /* 0x004fca00078e0210 */
[----:B------:R2:W-:Y:S03]  /*03e0*/  REDG.E.ADD.64.STRONG.GPU desc[UR6][R18.64], R14 ;  /* 0x0000000e1200798e */ /* 0x0005e6000c12e506 */
[----:B------:R-:W-:Y:S05]  /*03f0*/  @!P0 BRA `(.L_x_3) ;  /* 0x0000000000148947 */ /* 0x000fea0003800000 */
[----:B--2---:R-:W2:Y:S02]  /*0400*/  LDG.E R19, desc[UR6][R12.64+0x8] ;  /* 0x000008060c137981 */ /* 0x004ea4000c1e1900 */
[----:B--2---:R-:W-:-:S05]  /*0410*/  IMAD.WIDE R16, R19, 0x8, R16 ;  /* 0x0000000813107825 */ /* 0x004fca00078e0210 */
[----:B------:R3:W-:Y:S01]  /*0420*/  REDG.E.ADD.64.STRONG.GPU desc[UR6][R16.64], R14 ;  /* 0x0000000e1000798e */ /* 0x0007e2000c12e506 */
[----:B------:R-:W-:Y:S02]  /*0430*/  IMAD.MOV.U32 R28, RZ, RZ, R5 ;  /* 0x000000ffff1c7224 */ /* 0x000fe400078e0005 */
[----:B------:R-:W-:-:S07]  /*0440*/  IMAD.MOV.U32 R27, RZ, RZ, R9 ;  /* 0x000000ffff1b7224 */ /* 0x000fce00078e0009 */
.L_x_3:
[----:B0-----:R-:W-:Y:S05]  /*0450*/  BSYNC.RECONVERGENT B1 ;  /* 0x0000000000017941 */ /* 0x001fea0003800200 */
.L_x_2:
[----:B-123--:R-:W1:Y:S01]  /*0460*/  LDC.64 R14, c[0x0][0x380] ;  /* 0x0000e000ff0e7b82 */ /* 0x00ee620000000a00 */
[----:B------:R-:W-:-:S04]  /*0470*/  ISETP.GE.U32.AND P0, PT, R6, 0x3, PT ;  /* 0x000000030600780c */ /* 0x000fc80003f06070 */
[----:B------:R-:W-:-:S13]  /*0480*/  ISETP.GE.U32.AND.EX P0, PT, R7, RZ, PT, P0 ;  /* 0x000000ff0700720c */ /* 0x000fda0003f06100 */
[----:B------:R-:W-:Y:S05]  /*0490*/  @!P0 BRA `(.L_x_1) ;  /* 0x0000000000648947 */ /* 0x000fea0003800000 */
.L_x_4:
[----:B------:R-:W-:-:S04]  /*04a0*/  LEA R18, P0, R28, UR8, 0x2 ;  /* 0x000000081c127c11 */ /* 0x000fc8000f8010ff */
[----:B------:R-:W-:-:S05]  /*04b0*/  LEA.HI.X R19, R28, UR9, R27, 0x2, P0 ;  /* 0x000000091c137c11 */ /* 0x000fca00080f141b */
[----:B------:R-:W1:Y:S01]  /*04c0*/  LDG.E R21, desc[UR6][R18.64] ;  /* 0x0000000612157981 */ /* 0x000e62000c1e1900 */
[----:B------:R-:W-:Y:S02]  /*04d0*/  IMAD.MOV.U32 R16, RZ, RZ, 0x1 ;  /* 0x00000001ff107424 */ /* 0x000fe400078e00ff */
[----:B------:R-:W-:Y:S02]  /*04e0*/  IMAD.MOV.U32 R17, RZ, RZ, 0x0 ;  /* 0x00000000ff117424 */ /* 0x000fe400078e00ff */
[----:B-1----:R-:W-:-:S05]  /*04f0*/  IMAD.WIDE R20, R21, 0x8, R14 ;  /* 0x0000000815147825 */ /* 0x002fca00078e020e */
[----:B------:R0:W-:Y:S04]  /*0500*/  REDG.E.ADD.64.STRONG.GPU desc[UR6][R20.64], R16 ;  /* 0x000000101400798e */ /* 0x0001e8000c12e506 */
[----:B------:R-:W2:Y:S02]  /*0510*/  LDG.E R23, desc[UR6][R18.64+0x4] ;  /* 0x0000040612177981 */ /* 0x000ea4000c1e1900 */
[----:B--2---:R-:W-:-:S05]  /*0520*/  IMAD.WIDE R22, R23, 0x8, R14 ;  /* 0x0000000817167825 */ /* 0x004fca00078e020e */
[----:B------:R-:W-:Y:S04]  /*0530*/  REDG.E.ADD.64.STRONG.GPU desc[UR6][R22.64], R16 ;  /* 0x000000101600798e */ /* 0x000fe8000c12e506 */
[----:B------:R-:W2:Y:S02]  /*0540*/  LDG.E R25, desc[UR6][R18.64+0x8] ;  /* 0x0000080612197981 */ /* 0x000ea4000c1e1900 */
[----:B--2---:R-:W-:-:S05]  /*0550*/  IMAD.WIDE R24, R25, 0x8, R14 ;  /* 0x0000000819187825 */ /* 0x004fca00078e020e */
[----:B------:R-:W-:Y:S04]  /*0560*/  REDG.E.ADD.64.STRONG.GPU desc[UR6][R24.64], R16 ;  /* 0x000000101800798e */ /* 0x000fe8000c12e506 */
[----:B------:R-:W0:Y:S01]  /*0570*/  LDG.E R29, desc[UR6][R18.64+0xc] ;  /* 0x00000c06121d7981 */ /* 0x000e22000c1e1900 */
[----:B------:R-:W-:-:S04]  /*0580*/  ISETP.GE.U32.AND P2, PT, R28, 0x61a7ffc, PT ;  /* 0x061a7ffc1c00780c */ /* 0x000fc80003f46070 */
[----:B------:R-:W-:Y:S01]  /*0590*/  ISETP.GE.AND.EX P2, PT, R27, RZ, PT, P2 ;  /* 0x000000ff1b00720c */ /* 0x000fe20003f46320 */
[----:B0-----:R-:W-:Y:S01]  /*05a0*/  IMAD.WIDE R20, R29, 0x8, R14 ;  /* 0x000000081d147825 */ /* 0x001fe200078e020e */
[----:B------:R-:W-:-:S04]  /*05b0*/  IADD3 R29, P3, PT, R28, 0x4, RZ ;  /* 0x000000041c1d7810 */ /* 0x000fc80007f7e0ff */
[----:B------:R0:W-:Y:S01]  /*05c0*/  REDG.E.ADD.64.STRONG.GPU desc[UR6][R20.64], R16 ;  /* 0x000000101400798e */ /* 0x0001e2000c12e506 */
[----:B------:R-:W-:Y:S01]  /*05d0*/  ISETP.GE.U32.AND P0, PT, R29, R2, PT ;  /* 0x000000021d00720c */ /* 0x000fe20003f06070 */
[----:B------:R-:W-:Y:S02]  /*05e0*/  IMAD.MOV.U32 R28, RZ, RZ, R29 ;  /* 0x000000ffff1c7224 */ /* 0x000fe400078e001d */
[----:B0-----:R-:W-:-:S04]  /*05f0*/  IMAD.X R20, RZ, RZ, R27, P3 ;  /* 0x000000ffff147224 */ /* 0x001fc800018e061b */
[----:B------:R-:W-:Y:S01]  /*0600*/  IMAD.MOV.U32 R27, RZ, RZ, R20 ;  /* 0x000000ffff1b7224 */ /* 0x000fe200078e0014 */
[----:B------:R-:W-:-:S13]  /*0610*/  ISETP.GE.U32.AND.EX P0, PT, R20, R3, PT, P0 ;  /* 0x000000031400720c */ /* 0x000fda0003f06100 */
[----:B------:R-:W-:Y:S05]  /*0620*/  @!P0 BRA !P2, `(.L_x_4) ;  /* 0xfffffffc009c8947 */ /* 0x000fea000503ffff */
.L_x_1:
[----:B0-----:R-:W-:Y:S05]  /*0630*/  BSYNC.RECONVERGENT B0 ;  /* 0x0000000000007941 */ /* 0x001fea0003800200 */
.L_x_0:
[----:B------:R-:W-:Y:S05]  /*0640*/  BRA.U UP0, `(.L_x_5) ;  /* 0xfffffff900f47547 */ /* 0x000fea000b83ffff */
[----:B------:R-:W-:Y:S05]  /*0650*/  EXIT ;  /* 0x000000000000794d */ /* 0x000fea0003800000 */
.L_x_6:
[----:B------:R-:W-:-:S00]  /*0660*/  BRA `(.L_x_6) ;  /* 0xfffffffc00fc7947 */ /* 0x000fc0000383ffff */
[----:B------:R-:W-:-:S00]  /*0670*/  NOP ;  /* 0x0000000000007918 */ /* 0x000fc00000000000 */
        /* <DEDUP_REMOVED lines=8> */
.L_x_7:


//--------------------- .nv.shared.reserved.0     --------------------------
	.section	.nv.shared.reserved.0,"aw",@nobits
	.weak		__nv_reservedSMEM_offset_0_alias
	.size		__nv_reservedSMEM_offset_0_alias, 0, 64
	.other		__nv_reservedSMEM_offset_0_alias,@"STO_CUDA_RESERVED_SHARED STV_DEFAULT"
__nv_reservedSMEM_offset_0_alias:
	.zero		0
	.zero		64


//--------------------- .nv.constant0._Z21histogramKernelSinglePyPii --------------------------
	.section	.nv.constant0._Z21histogramKernelSinglePyPii,"a",@progbits
	.sectionflags	@""
	.align	4
.nv.constant0._Z21histogramKernelSinglePyPii:
	.zero		916


//--------------------- SYMBOLS --------------------------

	.type		.nv.reservedSmem.offset0,@object
	.size		.nv.reservedSmem.offset0,0x4
